//
// Generated by NVIDIA NVVM Compiler
//
// Compiler Build ID: CL-36424714
// Cuda compilation tools, release 13.0, V13.0.88
// Based on NVVM 20.0.0
//

.version 9.0
.target sm_100
.address_size 64

	// .globl	_Z9vectorAddPiS_S_i
// _ZZ9vectorAddPiS_S_iE6shared has been demoted

.visible .entry _Z9vectorAddPiS_S_i(
	.param .u64 .ptr .align 1 _Z9vectorAddPiS_S_i_param_0,
	.param .u64 .ptr .align 1 _Z9vectorAddPiS_S_i_param_1,
	.param .u64 .ptr .align 1 _Z9vectorAddPiS_S_i_param_2,
	.param .u32 _Z9vectorAddPiS_S_i_param_3
)
{
	.reg .pred 	%p<8>;
	.reg .b32 	%r<20>;
	.reg .b64 	%rd<10>;
	// demoted variable
	.shared .align 4 .b8 _ZZ9vectorAddPiS_S_iE6shared[16];
	ld.param.u64 	%rd1, [_Z9vectorAddPiS_S_i_param_0];
	ld.param.u64 	%rd2, [_Z9vectorAddPiS_S_i_param_1];
	ld.param.u64 	%rd3, [_Z9vectorAddPiS_S_i_param_2];
	ld.param.u32 	%r3, [_Z9vectorAddPiS_S_i_param_3];
	mov.u32 	%r1, %tid.x;
	setp.ge.s32 	%p1, %r1, %r3;
	shl.b32 	%r4, %r1, 2;
	mov.u32 	%r5, _ZZ9vectorAddPiS_S_iE6shared;
	add.s32 	%r2, %r5, %r4;
	@%p1 bra 	$L__BB0_2;
	cvta.to.global.u64 	%rd4, %rd1;
	cvta.to.global.u64 	%rd5, %rd2;
	mul.wide.u32 	%rd6, %r1, 4;
	add.s64 	%rd7, %rd4, %rd6;
	ld.global.u32 	%r6, [%rd7];
	add.s64 	%rd8, %rd5, %rd6;
	ld.global.u32 	%r7, [%rd8];
	mul.lo.s32 	%r8, %r7, %r6;
	st.shared.u32 	[%r2], %r8;
$L__BB0_2:
	bar.sync 	0;
	setp.gt.u32 	%p2, %r1, 1;
	@%p2 bra 	$L__BB0_5;
	shl.b32 	%r9, %r1, 1;
	or.b32  	%r10, %r9, 1;
	setp.ge.s32 	%p3, %r10, %r3;
	@%p3 bra 	$L__BB0_5;
	add.s32 	%r12, %r2, %r4;
	ld.shared.u32 	%r13, [%r12];
	ld.shared.u32 	%r14, [%r12+4];
	add.s32 	%r15, %r14, %r13;
	st.shared.u32 	[%r12], %r15;
$L__BB0_5:
	bar.sync 	0;
	setp.ne.s32 	%p4, %r1, 0;
	setp.lt.s32 	%p5, %r3, 3;
	or.pred  	%p6, %p4, %p5;
	@%p6 bra 	$L__BB0_7;
	ld.shared.u32 	%r16, [_ZZ9vectorAddPiS_S_iE6shared];
	ld.shared.u32 	%r17, [_ZZ9vectorAddPiS_S_iE6shared+8];
	add.s32 	%r18, %r17, %r16;
	st.shared.u32 	[_ZZ9vectorAddPiS_S_iE6shared], %r18;
$L__BB0_7:
	setp.ne.s32 	%p7, %r1, 0;
	@%p7 bra 	$L__BB0_9;
	ld.shared.u32 	%r19, [_ZZ9vectorAddPiS_S_iE6shared];
	cvta.to.global.u64 	%rd9, %rd3;
	st.global.u32 	[%rd9], %r19;
$L__BB0_9:
	ret;

}


// ===== COMPILED SASS (sm_100) =====

	.target	sm_100

	.elftype	@"ET_EXEC"


//--------------------- .note.nv.tkinfo           --------------------------
	.section	.note.nv.tkinfo,"",@"SHT_NOTE"
	.sectionflags	@"SHF_NOTE_NV_TKINFO"
	.tkinfo
        /*0018*/ 	.word	0x00000002
        /*0030*/ 	.string	""
        /*0030*/ 	.string	"ptxas"
        /*0030*/ 	.string	"Cuda compilation tools, release 13.0, V13.0.88"
        /*0030*/ 	.string	"Build cuda_13.0.r13.0/compiler.36424714_0"
        /*0030*/ 	.string	"-arch sm_100 -m 64 "



//--------------------- .note.nv.cuinfo           --------------------------
	.section	.note.nv.cuinfo,"",@"SHT_NOTE"
	.sectionflags	@"SHF_NOTE_NV_CUINFO"
        /*0018*/ 	.short	0x0002
        /*001a*/ 	.short	0x0064
        /*001c*/ 	.short	0x0082
	.zero		2


//--------------------- .nv.info                  --------------------------
	.section	.nv.info,"",@"SHT_CUDA_INFO"
	.align	4


	//----- nvinfo : EIATTR_REGCOUNT
	.align		4
        /*0000*/ 	.byte	0x04, 0x2f
        /*0002*/ 	.short	(.L_1 - .L_0)
	.align		4
.L_0:
        /*0004*/ 	.word	index@(_Z9vectorAddPiS_S_i)
        /*0008*/ 	.word	0x0000000c


	//----- nvinfo : EIATTR_FRAME_SIZE
	.align		4
.L_1:
        /*000c*/ 	.byte	0x04, 0x11
        /*000e*/ 	.short	(.L_3 - .L_2)
	.align		4
.L_2:
        /*0010*/ 	.word	index@(_Z9vectorAddPiS_S_i)
        /*0014*/ 	.word	0x00000000


	//----- nvinfo : EIATTR_MIN_STACK_SIZE
	.align		4
.L_3:
        /*0018*/ 	.byte	0x04, 0x12
        /*001a*/ 	.short	(.L_5 - .L_4)
	.align		4
.L_4:
        /*001c*/ 	.word	index@(_Z9vectorAddPiS_S_i)
        /*0020*/ 	.word	0x00000000
.L_5:


//--------------------- .nv.compat                --------------------------
	.section	.nv.compat,"",@"SHT_CUDA_COMPAT_INFO"
	.align	4
        /*0000*/ 	.byte	0x02, 0x09, 0x00, 0x00, 0x02, 0x02, 0x01, 0x00, 0x02, 0x05, 0x05, 0x00, 0x03, 0x07, 0x01, 0x01
        /*0010*/ 	.byte	0x02, 0x03, 0x00, 0x00, 0x02, 0x06, 0x01, 0x00, 0x04, 0x0b, 0x08, 0x00, 0x09, 0x00, 0x00, 0x00
        /*0020*/ 	.byte	0x00, 0x00, 0x00, 0x00


//--------------------- .nv.info._Z9vectorAddPiS_S_i --------------------------
	.section	.nv.info._Z9vectorAddPiS_S_i,"",@"SHT_CUDA_INFO"
	.sectionflags	@""
	.align	4


	//----- nvinfo : EIATTR_CUDA_API_VERSION
	.align		4
        /*0000*/ 	.byte	0x04, 0x37
        /*0002*/ 	.short	(.L_7 - .L_6)
.L_6:
        /*0004*/ 	.word	0x00000082


	//----- nvinfo : EIATTR_KPARAM_INFO
	.align		4
.L_7:
        /*0008*/ 	.byte	0x04, 0x17
        /*000a*/ 	.short	(.L_9 - .L_8)
.L_8:
        /*000c*/ 	.word	0x00000000
        /*0010*/ 	.short	0x0003
        /*0012*/ 	.short	0x0018
        /*0014*/ 	.byte	0x00, 0xf0, 0x11, 0x00


	//----- nvinfo : EIATTR_KPARAM_INFO
	.align		4
.L_9:
        /*0018*/ 	.byte	0x04, 0x17
        /*001a*/ 	.short	(.L_11 - .L_10)
.L_10:
        /*001c*/ 	.word	0x00000000
        /*0020*/ 	.short	0x0002
        /*0022*/ 	.short	0x0010
        /*0024*/ 	.byte	0x00, 0xf5, 0x21, 0x00


	//----- nvinfo : EIATTR_KPARAM_INFO
	.align		4
.L_11:
        /*0028*/ 	.byte	0x04, 0x17
        /*002a*/ 	.short	(.L_13 - .L_12)
.L_12:
        /*002c*/ 	.word	0x00000000
        /*0030*/ 	.short	0x0001
        /*0032*/ 	.short	0x0008
        /*0034*/ 	.byte	0x00, 0xf5, 0x21, 0x00


	//----- nvinfo : EIATTR_KPARAM_INFO
	.align		4
.L_13:
        /*0038*/ 	.byte	0x04, 0x17
        /*003a*/ 	.short	(.L_15 - .L_14)
.L_14:
        /*003c*/ 	.word	0x00000000
        /*0040*/ 	.short	0x0000
        /*0042*/ 	.short	0x0000
        /*0044*/ 	.byte	0x00, 0xf5, 0x21, 0x00


	//----- nvinfo : EIATTR_SPARSE_MMA_MASK
	.align		4
.L_15:
        /*0048*/ 	.byte	0x03, 0x50
        /*004a*/ 	.short	0x0000


	//----- nvinfo : EIATTR_MAXREG_COUNT
	.align		4
        /*004c*/ 	.byte	0x03, 0x1b
        /*004e*/ 	.short	0x00ff


	//----- nvinfo : EIATTR_NUM_BARRIERS
	.align		4
        /*0050*/ 	.byte	0x02, 0x4c
        /*0052*/ 	.byte	0x01
	.zero		1


	//----- nvinfo : EIATTR_MERCURY_ISA_VERSION
	.align		4
        /*0054*/ 	.byte	0x03, 0x5f
        /*0056*/ 	.short	0x0101


	//----- nvinfo : EIATTR_VRC_CTA_INIT_COUNT
	.align		4
        /*0058*/ 	.byte	0x02, 0x4a
	.zero		1
	.zero		1


	//----- nvinfo : EIATTR_EXIT_INSTR_OFFSETS
	.align		4
        /*005c*/ 	.byte	0x04, 0x1c
        /*005e*/ 	.short	(.L_17 - .L_16)


	//   ....[0]....
.L_16:
        /*0060*/ 	.word	0x00000220


	//   ....[1]....
        /*0064*/ 	.word	0x00000260


	//----- nvinfo : EIATTR_CBANK_PARAM_SIZE
	.align		4
.L_17:
        /*0068*/ 	.byte	0x03, 0x19
        /*006a*/ 	.short	0x001c


	//----- nvinfo : EIATTR_PARAM_CBANK
	.align		4
        /*006c*/ 	.byte	0x04, 0x0a
        /*006e*/ 	.short	(.L_19 - .L_18)
	.align		4
.L_18:
        /*0070*/ 	.word	index@(.nv.constant0._Z9vectorAddPiS_S_i)
        /*0074*/ 	.short	0x0380
        /*0076*/ 	.short	0x001c


	//----- nvinfo : EIATTR_SW_WAR
	.align		4
.L_19:
        /*0078*/ 	.byte	0x04, 0x36
        /*007a*/ 	.short	(.L_21 - .L_20)
.L_20:
        /*007c*/ 	.word	0x00000008
.L_21:


//--------------------- .nv.callgraph             --------------------------
	.section	.nv.callgraph,"",@"SHT_CUDA_CALLGRAPH"
	.align	4
	.sectionentsize	8
	.align		4
        /*0000*/ 	.word	0x00000000
	.align		4
        /*0004*/ 	.word	0xffffffff
	.align		4
        /*0008*/ 	.word	0x00000000
	.align		4
        /*000c*/ 	.word	0xfffffffe
	.align		4
        /*0010*/ 	.word	0x00000000
	.align		4
        /*0014*/ 	.word	0xfffffffd
	.align		4
        /*0018*/ 	.word	0x00000000
	.align		4
        /*001c*/ 	.word	0xfffffffc


//--------------------- .text._Z9vectorAddPiS_S_i --------------------------
	.section	.text._Z9vectorAddPiS_S_i,"ax",@progbits
	.align	128
        .global         _Z9vectorAddPiS_S_i
        .type           _Z9vectorAddPiS_S_i,@function
        .size           _Z9vectorAddPiS_S_i,(.L_x_1 - _Z9vectorAddPiS_S_i)
        .other          _Z9vectorAddPiS_S_i,@"STO_CUDA_ENTRY STV_DEFAULT"
_Z9vectorAddPiS_S_i:
.text._Z9vectorAddPiS_S_i:
[----:B------:R-:W-:Y:S01]  /*0000*/  LDC R1, c[0x0][0x37c] ;  /* 0x0000df00ff017b82 */ /* 0x000fe20000000800 */
[----:B------:R-:W0:Y:S07]  /*0010*/  S2R R9, SR_TID.X ;  /* 0x0000000000097919 */ /* 0x000e2e0000002100 */
[----:B------:R-:W0:Y:S01]  /*0020*/  LDC R8, c[0x0][0x398] ;  /* 0x0000e600ff087b82 */ /* 0x000e220000000800 */
[----:B------:R-:W1:Y:S07]  /*0030*/  LDCU.64 UR6, c[0x0][0x358] ;  /* 0x00006b00ff0677ac */ /* 0x000e6e0008000a00 */
[----:B------:R-:W2:Y:S08]  /*0040*/  LDC.64 R2, c[0x0][0x380] ;  /* 0x0000e000ff027b82 */ /* 0x000eb00000000a00 */
[----:B------:R-:W3:Y:S01]  /*0050*/  LDC.64 R4, c[0x0][0x388] ;  /* 0x0000e200ff047b82 */ /* 0x000ee20000000a00 */
[----:B0-----:R-:W-:-:S13]  /*0060*/  ISETP.GE.AND P1, PT, R9, R8, PT ;  /* 0x000000080900720c */ /* 0x001fda0003f26270 */
[----:B--2---:R-:W-:-:S04]  /*0070*/  @!P1 IMAD.WIDE.U32 R2, R9, 0x4, R2 ;  /* 0x0000000409029825 */ /* 0x004fc800078e0002 */
[C---:B---3--:R-:W-:Y:S02]  /*0080*/  @!P1 IMAD.WIDE.U32 R4, R9.reuse, 0x4, R4 ;  /* 0x0000000409049825 */ /* 0x048fe400078e0004 */
[----:B-1----:R-:W2:Y:S04]  /*0090*/  @!P1 LDG.E R2, desc[UR6][R2.64] ;  /* 0x0000000602029981 */ /* 0x002ea8000c1e1900 */
[----:B------:R-:W2:Y:S01]  /*00a0*/  @!P1 LDG.E R5, desc[UR6][R4.64] ;  /* 0x0000000604059981 */ /* 0x000ea2000c1e1900 */
[----:B------:R-:W0:Y:S01]  /*00b0*/  S2UR UR5, SR_CgaCtaId ;  /* 0x00000000000579c3 */ /* 0x000e220000008800 */
[----:B------:R-:W-:Y:S01]  /*00c0*/  UMOV UR4, 0x400 ;  /* 0x0000040000047882 */ /* 0x000fe20000000000 */
[----:B------:R-:W-:-:S04]  /*00d0*/  LEA R0, R9, 0x1, 0x1 ;  /* 0x0000000109007811 */ /* 0x000fc800078e08ff */
[----:B------:R-:W-:-:S04]  /*00e0*/  ISETP.GE.AND P0, PT, R0, R8, PT ;  /* 0x000000080000720c */ /* 0x000fc80003f06270 */
[----:B------:R-:W-:Y:S01]  /*00f0*/  ISETP.GT.U32.OR P0, PT, R9, 0x1, P0 ;  /* 0x000000010900780c */ /* 0x000fe20000704470 */
[----:B0-----:R-:W-:-:S06]  /*0100*/  ULEA UR4, UR5, UR4, 0x18 ;  /* 0x0000000405047291 */ /* 0x001fcc000f8ec0ff */
[----:B------:R-:W-:-:S06]  /*0110*/  LEA R0, R9, UR4, 0x2 ;  /* 0x0000000409007c11 */ /* 0x000fcc000f8e10ff */
[----:B------:R-:W-:Y:S02]  /*0120*/  @!P0 IMAD R6, R9, 0x4, R0 ;  /* 0x0000000409068824 */ /* 0x000fe400078e0200 */
[----:B--2---:R-:W-:-:S05]  /*0130*/  @!P1 IMAD R7, R2, R5, RZ ;  /* 0x0000000502079224 */ /* 0x004fca00078e02ff */
[----:B------:R-:W-:Y:S01]  /*0140*/  @!P1 STS [R0], R7 ;  /* 0x0000000700009388 */ /* 0x000fe20000000800 */
[----:B------:R-:W-:Y:S01]  /*0150*/  BAR.SYNC.DEFER_BLOCKING 0x0 ;  /* 0x0000000000007b1d */ /* 0x000fe20000010000 */
[----:B------:R-:W-:-:S04]  /*0160*/  ISETP.GE.AND P1, PT, R8, 0x3, PT ;  /* 0x000000030800780c */ /* 0x000fc80003f26270 */
[----:B------:R-:W-:Y:S01]  /*0170*/  ISETP.NE.OR P1, PT, R9, RZ, !P1 ;  /* 0x000000ff0900720c */ /* 0x000fe20004f25670 */
[----:B------:R-:W-:Y:S04]  /*0180*/  @!P0 LDS R2, [R6] ;  /* 0x0000000006028984 */ /* 0x000fe80000000800 */
[----:B------:R-:W0:Y:S02]  /*0190*/  @!P0 LDS R3, [R6+0x4] ;  /* 0x0000040006038984 */ /* 0x000e240000000800 */
[----:B0-----:R-:W-:-:S05]  /*01a0*/  @!P0 IMAD.IADD R3, R2, 0x1, R3 ;  /* 0x0000000102038824 */ /* 0x001fca00078e0203 */
[----:B------:R-:W-:Y:S01]  /*01b0*/  @!P0 STS [R6], R3 ;  /* 0x0000000306008388 */ /* 0x000fe20000000800 */
[----:B------:R-:W-:Y:S01]  /*01c0*/  BAR.SYNC.DEFER_BLOCKING 0x0 ;  /* 0x0000000000007b1d */ /* 0x000fe20000010000 */
[----:B------:R-:W-:-:S05]  /*01d0*/  ISETP.NE.AND P0, PT, R9, RZ, PT ;  /* 0x000000ff0900720c */ /* 0x000fca0003f05270 */
[----:B------:R-:W-:Y:S04]  /*01e0*/  @!P1 LDS R2, [UR4] ;  /* 0x00000004ff029984 */ /* 0x000fe80008000800 */
[----:B------:R-:W0:Y:S02]  /*01f0*/  @!P1 LDS R5, [UR4+0x8] ;  /* 0x00000804ff059984 */ /* 0x000e240008000800 */
[----:B0-----:R-:W-:-:S05]  /*0200*/  @!P1 IMAD.IADD R2, R2, 0x1, R5 ;  /* 0x0000000102029824 */ /* 0x001fca00078e0205 */
[----:B------:R0:W-:Y:S01]  /*0210*/  @!P1 STS [UR4], R2 ;  /* 0x00000002ff009988 */ /* 0x0001e20008000804 */
[----:B------:R-:W-:Y:S05]  /*0220*/  @P0 EXIT ;  /* 0x000000000000094d */ /* 0x000fea0003800000 */
[----:B------:R-:W1:Y:S01]  /*0230*/  LDS R5, [UR4] ;  /* 0x00000004ff057984 */ /* 0x000e620008000800 */
[----:B0-----:R-:W1:Y:S03]  /*0240*/  LDC.64 R2, c[0x0][0x390] ;  /* 0x0000e400ff027b82 */ /* 0x001e660000000a00 */
[----:B-1----:R-:W-:Y:S01]  /*0250*/  STG.E desc[UR6][R2.64], R5 ;  /* 0x0000000502007986 */ /* 0x002fe2000c101906 */
[----:B------:R-:W-:Y:S05]  /*0260*/  EXIT ;  /* 0x000000000000794d */ /* 0x000fea0003800000 */
.L_x_0:
[----:B------:R-:W-:-:S00]  /*0270*/  BRA `(.L_x_0) ;  /* 0xfffffffc00fc7947 */ /* 0x000fc0000383ffff */
[----:B------:R-:W-:-:S00]  /*0280*/  NOP ;  /* 0x0000000000007918 */ /* 0x000fc00000000000 */
[----:B------:R-:W-:-:S00]  /*0290*/  NOP ;  /* 0x0000000000007918 */ /* 0x000fc00000000000 */
[----:B------:R-:W-:-:S00]  /*02a0*/  NOP ;  /* 0x0000000000007918 */ /* 0x000fc00000000000 */
[----:B------:R-:W-:-:S00]  /*02b0*/  NOP ;  /* 0x0000000000007918 */ /* 0x000fc00000000000 */
[----:B------:R-:W-:-:S00]  /*02c0*/  NOP ;  /* 0x0000000000007918 */ /* 0x000fc00000000000 */
[----:B------:R-:W-:-:S00]  /*02d0*/  NOP ;  /* 0x0000000000007918 */ /* 0x000fc00000000000 */
[----:B------:R-:W-:-:S00]  /*02e0*/  NOP ;  /* 0x0000000000007918 */ /* 0x000fc00000000000 */
[----:B------:R-:W-:-:S00]  /*02f0*/  NOP ;  /* 0x0000000000007918 */ /* 0x000fc00000000000 */
.L_x_1:


//--------------------- .nv.shared._Z9vectorAddPiS_S_i --------------------------
	.section	.nv.shared._Z9vectorAddPiS_S_i,"aw",@nobits
	.sectionflags	@""
	.align	4
.nv.shared._Z9vectorAddPiS_S_i:
	.zero		1040


//--------------------- .nv.shared.reserved.0     --------------------------
	.section	.nv.shared.reserved.0,"aw",@nobits
	.weak		__nv_reservedSMEM_offset_0_alias
	.size		__nv_reservedSMEM_offset_0_alias, 0, 64
	.other		__nv_reservedSMEM_offset_0_alias,@"STO_CUDA_RESERVED_SHARED STV_DEFAULT"
__nv_reservedSMEM_offset_0_alias:
	.zero		0
	.zero		64


//--------------------- .nv.constant0._Z9vectorAddPiS_S_i --------------------------
	.section	.nv.constant0._Z9vectorAddPiS_S_i,"a",@progbits
	.sectionflags	@""
	.align	4
.nv.constant0._Z9vectorAddPiS_S_i:
	.zero		924


//--------------------- SYMBOLS --------------------------

	.type		.nv.reservedSmem.offset0,@object
	.size		.nv.reservedSmem.offset0,0x4
	.type		.nv.reservedSmem.cap,@object
	.size		.nv.reservedSmem.cap,0x4
